.version 6.5
.target sm_30
.address_size 64

.global .s32 foobar[4] = {1};

.visible .entry global_array(
	.param .u64 input,
	.param .u64 output
)
{
	.reg .u64 	        in_addr;
    .reg .u64 	        out_addr;
    .reg .u32 	        temp;

	mov.u64 	        in_addr, foobar;
    ld.param.u64 	    out_addr, [output];

    ld.global.u32       temp, [in_addr];
    st.global.u32       [out_addr], temp;
	ret;
}

// ===== COMPILED SASS (sm_100) =====

	.target	sm_100

	.elftype	@"ET_EXEC"


//--------------------- .note.nv.tkinfo           --------------------------
	.section	.note.nv.tkinfo,"",@"SHT_NOTE"
	.sectionflags	@"SHF_NOTE_NV_TKINFO"
	.tkinfo
        /*0018*/ 	.word	0x00000002
        /*0030*/ 	.string	""
        /*0030*/ 	.string	"ptxas"
        /*0030*/ 	.string	"Cuda compilation tools, release 13.0, V13.0.88"
        /*0030*/ 	.string	"Build cuda_13.0.r13.0/compiler.36424714_0"
        /*0030*/ 	.string	"-arch sm_100 "



//--------------------- .note.nv.cuinfo           --------------------------
	.section	.note.nv.cuinfo,"",@"SHT_NOTE"
	.sectionflags	@"SHF_NOTE_NV_CUINFO"
        /*0018*/ 	.short	0x0002
        /*001a*/ 	.short	0x001e
        /*001c*/ 	.short	0x0082
	.zero		2


//--------------------- .nv.info                  --------------------------
	.section	.nv.info,"",@"SHT_CUDA_INFO"
	.align	4


	//----- nvinfo : EIATTR_REGCOUNT
	.align		4
        /*0000*/ 	.byte	0x04, 0x2f
        /*0002*/ 	.short	(.L_2 - .L_1)
	.align		4
.L_1:
        /*0004*/ 	.word	index@(global_array)
        /*0008*/ 	.word	0x00000008


	//----- nvinfo : EIATTR_FRAME_SIZE
	.align		4
.L_2:
        /*000c*/ 	.byte	0x04, 0x11
        /*000e*/ 	.short	(.L_4 - .L_3)
	.align		4
.L_3:
        /*0010*/ 	.word	index@(global_array)
        /*0014*/ 	.word	0x00000000


	//----- nvinfo : EIATTR_MIN_STACK_SIZE
	.align		4
.L_4:
        /*0018*/ 	.byte	0x04, 0x12
        /*001a*/ 	.short	(.L_6 - .L_5)
	.align		4
.L_5:
        /*001c*/ 	.word	index@(global_array)
        /*0020*/ 	.word	0x00000000
.L_6:


//--------------------- .nv.compat                --------------------------
	.section	.nv.compat,"",@"SHT_CUDA_COMPAT_INFO"
	.align	4
        /*0000*/ 	.byte	0x02, 0x09, 0x00, 0x00, 0x02, 0x02, 0x01, 0x00, 0x02, 0x05, 0x05, 0x00, 0x03, 0x07, 0x01, 0x01
        /*0010*/ 	.byte	0x02, 0x03, 0x00, 0x00, 0x02, 0x06, 0x01, 0x00, 0x04, 0x0b, 0x08, 0x00, 0x09, 0x00, 0x00, 0x00
        /*0020*/ 	.byte	0x00, 0x00, 0x00, 0x00


//--------------------- .nv.info.global_array     --------------------------
	.section	.nv.info.global_array,"",@"SHT_CUDA_INFO"
	.sectionflags	@""
	.align	4


	//----- nvinfo : EIATTR_CUDA_API_VERSION
	.align		4
        /*0000*/ 	.byte	0x04, 0x37
        /*0002*/ 	.short	(.L_8 - .L_7)
.L_7:
        /*0004*/ 	.word	0x00000082


	//----- nvinfo : EIATTR_KPARAM_INFO
	.align		4
.L_8:
        /*0008*/ 	.byte	0x04, 0x17
        /*000a*/ 	.short	(.L_10 - .L_9)
.L_9:
        /*000c*/ 	.word	0x00000000
        /*0010*/ 	.short	0x0001
        /*0012*/ 	.short	0x0008
        /*0014*/ 	.byte	0x00, 0xf0, 0x21, 0x00


	//----- nvinfo : EIATTR_KPARAM_INFO
	.align		4
.L_10:
        /*0018*/ 	.byte	0x04, 0x17
        /*001a*/ 	.short	(.L_12 - .L_11)
.L_11:
        /*001c*/ 	.word	0x00000000
        /*0020*/ 	.short	0x0000
        /*0022*/ 	.short	0x0000
        /*0024*/ 	.byte	0x00, 0xf0, 0x21, 0x00


	//----- nvinfo : EIATTR_SPARSE_MMA_MASK
	.align		4
.L_12:
        /*0028*/ 	.byte	0x03, 0x50
        /*002a*/ 	.short	0x0000


	//----- nvinfo : EIATTR_MAXREG_COUNT
	.align		4
        /*002c*/ 	.byte	0x03, 0x1b
        /*002e*/ 	.short	0x00ff


	//----- nvinfo : EIATTR_MERCURY_ISA_VERSION
	.align		4
        /*0030*/ 	.byte	0x03, 0x5f
        /*0032*/ 	.short	0x0101


	//----- nvinfo : EIATTR_VRC_CTA_INIT_COUNT
	.align		4
        /*0034*/ 	.byte	0x02, 0x4a
	.zero		1
	.zero		1


	//----- nvinfo : EIATTR_EXIT_INSTR_OFFSETS
	.align		4
        /*0038*/ 	.byte	0x04, 0x1c
        /*003a*/ 	.short	(.L_14 - .L_13)


	//   ....[0]....
.L_13:
        /*003c*/ 	.word	0x00000060


	//----- nvinfo : EIATTR_CBANK_PARAM_SIZE
	.align		4
.L_14:
        /*0040*/ 	.byte	0x03, 0x19
        /*0042*/ 	.short	0x0010


	//----- nvinfo : EIATTR_PARAM_CBANK
	.align		4
        /*0044*/ 	.byte	0x04, 0x0a
        /*0046*/ 	.short	(.L_16 - .L_15)
	.align		4
.L_15:
        /*0048*/ 	.word	index@(.nv.constant0.global_array)
        /*004c*/ 	.short	0x0380
        /*004e*/ 	.short	0x0010


	//----- nvinfo : EIATTR_SW_WAR
	.align		4
.L_16:
        /*0050*/ 	.byte	0x04, 0x36
        /*0052*/ 	.short	(.L_18 - .L_17)
.L_17:
        /*0054*/ 	.word	0x00000008
.L_18:


//--------------------- .nv.callgraph             --------------------------
	.section	.nv.callgraph,"",@"SHT_CUDA_CALLGRAPH"
	.align	4
	.sectionentsize	8
	.align		4
        /*0000*/ 	.word	0x00000000
	.align		4
        /*0004*/ 	.word	0xffffffff
	.align		4
        /*0008*/ 	.word	0x00000000
	.align		4
        /*000c*/ 	.word	0xfffffffe
	.align		4
        /*0010*/ 	.word	0x00000000
	.align		4
        /*0014*/ 	.word	0xfffffffd
	.align		4
        /*0018*/ 	.word	0x00000000
	.align		4
        /*001c*/ 	.word	0xfffffffc


//--------------------- .nv.constant4             --------------------------
	.section	.nv.constant4,"a",@progbits
	.align	8
	.align		8
.nv.constant4:
        /*0000*/ 	.dword	foobar


//--------------------- .text.global_array        --------------------------
	.section	.text.global_array,"ax",@progbits
	.align	128
        .global         global_array
        .type           global_array,@function
        .size           global_array,(.L_x_1 - global_array)
        .other          global_array,@"STO_CUDA_ENTRY STV_DEFAULT"
global_array:
.text.global_array:
[----:B------:R-:W-:Y:S08]  /*0000*/  LDC R1, c[0x0][0x37c] ;  /* 0x0000df00ff017b82 */ /* 0x000ff00000000800 */
[----:B------:R-:W0:Y:S01]  /*0010*/  LDC.64 R2, c[0x4][RZ] ;  /* 0x01000000ff027b82 */ /* 0x000e220000000a00 */
[----:B------:R-:W0:Y:S02]  /*0020*/  LDCU.64 UR4, c[0x0][0x358] ;  /* 0x00006b00ff0477ac */ /* 0x000e240008000a00 */
[----:B0-----:R-:W2:Y:S05]  /*0030*/  LDG.E R3, desc[UR4][R2.64] ;  /* 0x0000000402037981 */ /* 0x001eaa000c1e1900 */
[----:B------:R-:W2:Y:S02]  /*0040*/  LDC.64 R4, c[0x0][0x388] ;  /* 0x0000e200ff047b82 */ /* 0x000ea40000000a00 */
[----:B--2---:R-:W-:Y:S01]  /*0050*/  STG.E desc[UR4][R4.64], R3 ;  /* 0x0000000304007986 */ /* 0x004fe2000c101904 */
[----:B------:R-:W-:Y:S05]  /*0060*/  EXIT ;  /* 0x000000000000794d */ /* 0x000fea0003800000 */
.L_x_0:
[----:B------:R-:W-:-:S00]  /*0070*/  BRA `(.L_x_0) ;  /* 0xfffffffc00fc7947 */ /* 0x000fc0000383ffff */
[----:B------:R-:W-:-:S00]  /*0080*/  NOP ;  /* 0x0000000000007918 */ /* 0x000fc00000000000 */
[----:B------:R-:W-:-:S00]  /*0090*/  NOP ;  /* 0x0000000000007918 */ /* 0x000fc00000000000 */
[----:B------:R-:W-:-:S00]  /*00a0*/  NOP ;  /* 0x0000000000007918 */ /* 0x000fc00000000000 */
[----:B------:R-:W-:-:S00]  /*00b0*/  NOP ;  /* 0x0000000000007918 */ /* 0x000fc00000000000 */
[----:B------:R-:W-:-:S00]  /*00c0*/  NOP ;  /* 0x0000000000007918 */ /* 0x000fc00000000000 */
[----:B------:R-:W-:-:S00]  /*00d0*/  NOP ;  /* 0x0000000000007918 */ /* 0x000fc00000000000 */
[----:B------:R-:W-:-:S00]  /*00e0*/  NOP ;  /* 0x0000000000007918 */ /* 0x000fc00000000000 */
[----:B------:R-:W-:-:S00]  /*00f0*/  NOP ;  /* 0x0000000000007918 */ /* 0x000fc00000000000 */
.L_x_1:


//--------------------- .nv.global.init           --------------------------
	.section	.nv.global.init,"aw",@progbits
	.align	4
.nv.global.init:
	.type		foobar,@object
	.size		foobar,(.L_0 - foobar)
foobar:
        /*0000*/ 	.byte	0x01, 0x00, 0x00, 0x00, 0x00, 0x00, 0x00, 0x00, 0x00, 0x00, 0x00, 0x00, 0x00, 0x00, 0x00, 0x00
.L_0:


//--------------------- .nv.shared.reserved.0     --------------------------
	.section	.nv.shared.reserved.0,"aw",@nobits
	.weak		__nv_reservedSMEM_offset_0_alias
	.size		__nv_reservedSMEM_offset_0_alias, 0, 64
	.other		__nv_reservedSMEM_offset_0_alias,@"STO_CUDA_RESERVED_SHARED STV_DEFAULT"
__nv_reservedSMEM_offset_0_alias:
	.zero		0
	.zero		64


//--------------------- .nv.constant0.global_array --------------------------
	.section	.nv.constant0.global_array,"a",@progbits
	.sectionflags	@""
	.align	4
.nv.constant0.global_array:
	.zero		912


//--------------------- SYMBOLS --------------------------

	.type		.nv.reservedSmem.offset0,@object
	.size		.nv.reservedSmem.offset0,0x4
